//
// Generated by NVIDIA NVVM Compiler
//
// Compiler Build ID: CL-36424714
// Cuda compilation tools, release 13.0, V13.0.88
// Based on NVVM 20.0.0
//

.version 9.0
.target sm_100
.address_size 64

	// .globl	_Z5hellov
.extern .func  (.param .b32 func_retval0) vprintf
(
	.param .b64 vprintf_param_0,
	.param .b64 vprintf_param_1
)
;
.global .align 1 .b8 $str[6] = {72, 69, 76, 76, 79};

.visible .entry _Z5hellov()
{
	.reg .b32 	%r<3>;
	.reg .b64 	%rd<3>;

	mov.u64 	%rd1, $str;
	cvta.global.u64 	%rd2, %rd1;
	{ // callseq 0, 0
	.param .b64 param0;
	st.param.b64 	[param0], %rd2;
	.param .b64 param1;
	st.param.b64 	[param1], 0;
	.param .b32 retval0;
	call.uni (retval0), 
	vprintf, 
	(
	param0, 
	param1
	);
	ld.param.b32 	%r1, [retval0];
	} // callseq 0
	ret;

}


// ===== COMPILED SASS (sm_100) =====

	.target	sm_100

	.elftype	@"ET_EXEC"


//--------------------- .note.nv.tkinfo           --------------------------
	.section	.note.nv.tkinfo,"",@"SHT_NOTE"
	.sectionflags	@"SHF_NOTE_NV_TKINFO"
	.tkinfo
        /*0018*/ 	.word	0x00000002
        /*0030*/ 	.string	""
        /*0030*/ 	.string	"ptxas"
        /*0030*/ 	.string	"Cuda compilation tools, release 13.0, V13.0.88"
        /*0030*/ 	.string	"Build cuda_13.0.r13.0/compiler.36424714_0"
        /*0030*/ 	.string	"-arch sm_100 -m 64 "



//--------------------- .note.nv.cuinfo           --------------------------
	.section	.note.nv.cuinfo,"",@"SHT_NOTE"
	.sectionflags	@"SHF_NOTE_NV_CUINFO"
        /*0018*/ 	.short	0x0002
        /*001a*/ 	.short	0x0064
        /*001c*/ 	.short	0x0082
	.zero		2


//--------------------- .nv.info                  --------------------------
	.section	.nv.info,"",@"SHT_CUDA_INFO"
	.align	4


	//----- nvinfo : EIATTR_REGCOUNT
	.align		4
        /*0000*/ 	.byte	0x04, 0x2f
        /*0002*/ 	.short	(.L_2 - .L_1)
	.align		4
.L_1:
        /*0004*/ 	.word	index@(_Z5hellov)
        /*0008*/ 	.word	0x00000018


	//----- nvinfo : EIATTR_FRAME_SIZE
	.align		4
.L_2:
        /*000c*/ 	.byte	0x04, 0x11
        /*000e*/ 	.short	(.L_4 - .L_3)
	.align		4
.L_3:
        /*0010*/ 	.word	index@(_Z5hellov)
        /*0014*/ 	.word	0x00000000


	//----- nvinfo : EIATTR_MIN_STACK_SIZE
	.align		4
.L_4:
        /*0018*/ 	.byte	0x04, 0x12
        /*001a*/ 	.short	(.L_6 - .L_5)
	.align		4
.L_5:
        /*001c*/ 	.word	index@(_Z5hellov)
        /*0020*/ 	.word	0x00000000
.L_6:


//--------------------- .nv.compat                --------------------------
	.section	.nv.compat,"",@"SHT_CUDA_COMPAT_INFO"
	.align	4
        /*0000*/ 	.byte	0x02, 0x09, 0x00, 0x00, 0x02, 0x02, 0x01, 0x00, 0x02, 0x05, 0x05, 0x00, 0x03, 0x07, 0x01, 0x01
        /*0010*/ 	.byte	0x02, 0x03, 0x00, 0x00, 0x02, 0x06, 0x01, 0x00, 0x04, 0x0b, 0x08, 0x00, 0x09, 0x00, 0x00, 0x00
        /*0020*/ 	.byte	0x00, 0x00, 0x00, 0x00


//--------------------- .nv.info._Z5hellov        --------------------------
	.section	.nv.info._Z5hellov,"",@"SHT_CUDA_INFO"
	.sectionflags	@""
	.align	4


	//----- nvinfo : EIATTR_CUDA_API_VERSION
	.align		4
        /*0000*/ 	.byte	0x04, 0x37
        /*0002*/ 	.short	(.L_8 - .L_7)
.L_7:
        /*0004*/ 	.word	0x00000082


	//----- nvinfo : EIATTR_SPARSE_MMA_MASK
	.align		4
.L_8:
        /*0008*/ 	.byte	0x03, 0x50
        /*000a*/ 	.short	0x0000


	//----- nvinfo : EIATTR_MAXREG_COUNT
	.align		4
        /*000c*/ 	.byte	0x03, 0x1b
        /*000e*/ 	.short	0x00ff


	//----- nvinfo : EIATTR_EXTERNS
	.align		4
        /*0010*/ 	.byte	0x04, 0x0f
        /*0012*/ 	.short	(.L_10 - .L_9)


	//   ....[0]....
	.align		4
.L_9:
        /*0014*/ 	.word	index@(vprintf)


	//----- nvinfo : EIATTR_MERCURY_ISA_VERSION
	.align		4
.L_10:
        /*0018*/ 	.byte	0x03, 0x5f
        /*001a*/ 	.short	0x0101


	//----- nvinfo : EIATTR_VRC_CTA_INIT_COUNT
	.align		4
        /*001c*/ 	.byte	0x02, 0x4a
	.zero		1
	.zero		1


	//----- nvinfo : EIATTR_SYSCALL_OFFSETS
	.align		4
        /*0020*/ 	.byte	0x04, 0x46
        /*0022*/ 	.short	(.L_12 - .L_11)


	//   ....[0]....
.L_11:
        /*0024*/ 	.word	0x00000080


	//----- nvinfo : EIATTR_EXIT_INSTR_OFFSETS
	.align		4
.L_12:
        /*0028*/ 	.byte	0x04, 0x1c
        /*002a*/ 	.short	(.L_14 - .L_13)


	//   ....[0]....
.L_13:
        /*002c*/ 	.word	0x00000090


	//----- nvinfo : EIATTR_SW_WAR
	.align		4
.L_14:
        /*0030*/ 	.byte	0x04, 0x36
        /*0032*/ 	.short	(.L_16 - .L_15)
.L_15:
        /*0034*/ 	.word	0x00000008
.L_16:


//--------------------- .nv.callgraph             --------------------------
	.section	.nv.callgraph,"",@"SHT_CUDA_CALLGRAPH"
	.align	4
	.sectionentsize	8
	.align		4
        /*0000*/ 	.word	0x00000000
	.align		4
        /*0004*/ 	.word	0xffffffff
	.align		4
        /*0008*/ 	.word	index@(_Z5hellov)
	.align		4
        /*000c*/ 	.word	index@(vprintf)
	.align		4
        /*0010*/ 	.word	0x00000000
	.align		4
        /*0014*/ 	.word	0xfffffffe
	.align		4
        /*0018*/ 	.word	0x00000000
	.align		4
        /*001c*/ 	.word	0xfffffffd
	.align		4
        /*0020*/ 	.word	0x00000000
	.align		4
        /*0024*/ 	.word	0xfffffffc


//--------------------- .nv.constant4             --------------------------
	.section	.nv.constant4,"a",@progbits
	.align	8
	.align		8
.nv.constant4:
        /*0000*/ 	.dword	vprintf
	.align		8
        /*0008*/ 	.dword	$str


//--------------------- .text._Z5hellov           --------------------------
	.section	.text._Z5hellov,"ax",@progbits
	.align	128
        .global         _Z5hellov
        .type           _Z5hellov,@function
        .size           _Z5hellov,(.L_x_2 - _Z5hellov)
        .other          _Z5hellov,@"STO_CUDA_ENTRY STV_DEFAULT"
_Z5hellov:
.text._Z5hellov:
[----:B------:R-:W0:Y:S01]  /*0000*/  LDC R1, c[0x0][0x37c] ;  /* 0x0000df00ff017b82 */ /* 0x000e220000000800 */
[----:B------:R-:W-:Y:S01]  /*0010*/  MOV R0, 0x0 ;  /* 0x0000000000007802 */ /* 0x000fe20000000f00 */
[----:B------:R-:W1:Y:S01]  /*0020*/  LDCU.64 UR4, c[0x4][0x8] ;  /* 0x01000100ff0477ac */ /* 0x000e620008000a00 */
[----:B------:R-:W-:-:S05]  /*0030*/  CS2R R6, SRZ ;  /* 0x0000000000067805 */ /* 0x000fca000001ff00 */
[----:B------:R2:W3:Y:S01]  /*0040*/  LDC.64 R2, c[0x4][R0] ;  /* 0x0100000000027b82 */ /* 0x0004e20000000a00 */
[----:B-1----:R-:W-:Y:S02]  /*0050*/  IMAD.U32 R4, RZ, RZ, UR4 ;  /* 0x00000004ff047e24 */ /* 0x002fe4000f8e00ff */
[----:B--2---:R-:W-:-:S07]  /*0060*/  IMAD.U32 R5, RZ, RZ, UR5 ;  /* 0x00000005ff057e24 */ /* 0x004fce000f8e00ff */
[----:B------:R-:W-:-:S07]  /*0070*/  LEPC R20, `(.L_x_0) ;  /* 0x000000001014794e */ /* 0x000fce0000000000 */
[----:B0--3--:R-:W-:Y:S05]  /*0080*/  CALL.ABS.NOINC R2 ;  /* 0x0000000002007343 */ /* 0x009fea0003c00000 */
.L_x_0:
[----:B------:R-:W-:Y:S05]  /*0090*/  EXIT ;  /* 0x000000000000794d */ /* 0x000fea0003800000 */
.L_x_1:
[----:B------:R-:W-:-:S00]  /*00a0*/  BRA `(.L_x_1) ;  /* 0xfffffffc00fc7947 */ /* 0x000fc0000383ffff */
[----:B------:R-:W-:-:S00]  /*00b0*/  NOP ;  /* 0x0000000000007918 */ /* 0x000fc00000000000 */
        /* <DEDUP_REMOVED lines=12> */
.L_x_2:


//--------------------- .nv.global.init           --------------------------
	.section	.nv.global.init,"aw",@progbits
.nv.global.init:
	.type		$str,@object
	.size		$str,(.L_0 - $str)
$str:
        /*0000*/ 	.byte	0x48, 0x45, 0x4c, 0x4c, 0x4f, 0x00
.L_0:


//--------------------- .nv.shared.reserved.0     --------------------------
	.section	.nv.shared.reserved.0,"aw",@nobits
	.weak		__nv_reservedSMEM_offset_0_alias
	.size		__nv_reservedSMEM_offset_0_alias, 0, 64
	.other		__nv_reservedSMEM_offset_0_alias,@"STO_CUDA_RESERVED_SHARED STV_DEFAULT"
__nv_reservedSMEM_offset_0_alias:
	.zero		0
	.zero		64


//--------------------- .nv.constant0._Z5hellov   --------------------------
	.section	.nv.constant0._Z5hellov,"a",@progbits
	.sectionflags	@""
	.align	4
.nv.constant0._Z5hellov:
	.zero		896


//--------------------- SYMBOLS --------------------------

	.type		.nv.reservedSmem.offset0,@object
	.size		.nv.reservedSmem.offset0,0x4
	.type		vprintf,@function
